//
// Generated by NVIDIA NVVM Compiler
//
// Compiler Build ID: CL-36424714
// Cuda compilation tools, release 13.0, V13.0.88
// Based on NVVM 20.0.0
//

.version 9.0
.target sm_100
.address_size 64

	// .globl	_Z44printSuccessForCorrectExecutionConfigurationv
.extern .func  (.param .b32 func_retval0) vprintf
(
	.param .b64 vprintf_param_0,
	.param .b64 vprintf_param_1
)
;
.global .align 1 .b8 $str[10] = {83, 117, 99, 99, 101, 115, 115, 33, 10};

.visible .entry _Z44printSuccessForCorrectExecutionConfigurationv()
{
	.reg .pred 	%p<4>;
	.reg .b32 	%r<5>;
	.reg .b64 	%rd<3>;

	mov.u32 	%r1, %tid.x;
	setp.ne.s32 	%p1, %r1, 1023;
	mov.u32 	%r2, %ctaid.x;
	setp.ne.s32 	%p2, %r2, 255;
	or.pred  	%p3, %p1, %p2;
	@%p3 bra 	$L__BB0_2;
	mov.u64 	%rd1, $str;
	cvta.global.u64 	%rd2, %rd1;
	{ // callseq 0, 0
	.param .b64 param0;
	st.param.b64 	[param0], %rd2;
	.param .b64 param1;
	st.param.b64 	[param1], 0;
	.param .b32 retval0;
	call.uni (retval0), 
	vprintf, 
	(
	param0, 
	param1
	);
	ld.param.b32 	%r3, [retval0];
	} // callseq 0
$L__BB0_2:
	ret;

}
	// .globl	_Z45printSuccessForCorrectExecutionConfiguration2v
.visible .entry _Z45printSuccessForCorrectExecutionConfiguration2v()
{
	.reg .pred 	%p<4>;
	.reg .b32 	%r<5>;
	.reg .b64 	%rd<3>;

	mov.u32 	%r1, %tid.x;
	setp.ne.s32 	%p1, %r1, 1;
	mov.u32 	%r2, %ctaid.x;
	setp.ne.s32 	%p2, %r2, 1;
	or.pred  	%p3, %p1, %p2;
	@%p3 bra 	$L__BB1_2;
	mov.u64 	%rd1, $str;
	cvta.global.u64 	%rd2, %rd1;
	{ // callseq 1, 0
	.param .b64 param0;
	st.param.b64 	[param0], %rd2;
	.param .b64 param1;
	st.param.b64 	[param1], 0;
	.param .b32 retval0;
	call.uni (retval0), 
	vprintf, 
	(
	param0, 
	param1
	);
	ld.param.b32 	%r3, [retval0];
	} // callseq 1
$L__BB1_2:
	ret;

}


// ===== COMPILED SASS (sm_100) =====

	.target	sm_100

	.elftype	@"ET_EXEC"


//--------------------- .note.nv.tkinfo           --------------------------
	.section	.note.nv.tkinfo,"",@"SHT_NOTE"
	.sectionflags	@"SHF_NOTE_NV_TKINFO"
	.tkinfo
        /*0018*/ 	.word	0x00000002
        /*0030*/ 	.string	""
        /*0030*/ 	.string	"ptxas"
        /*0030*/ 	.string	"Cuda compilation tools, release 13.0, V13.0.88"
        /*0030*/ 	.string	"Build cuda_13.0.r13.0/compiler.36424714_0"
        /*0030*/ 	.string	"-arch sm_100 -m 64 "



//--------------------- .note.nv.cuinfo           --------------------------
	.section	.note.nv.cuinfo,"",@"SHT_NOTE"
	.sectionflags	@"SHF_NOTE_NV_CUINFO"
        /*0018*/ 	.short	0x0002
        /*001a*/ 	.short	0x0064
        /*001c*/ 	.short	0x0082
	.zero		2


//--------------------- .nv.info                  --------------------------
	.section	.nv.info,"",@"SHT_CUDA_INFO"
	.align	4


	//----- nvinfo : EIATTR_REGCOUNT
	.align		4
        /*0000*/ 	.byte	0x04, 0x2f
        /*0002*/ 	.short	(.L_2 - .L_1)
	.align		4
.L_1:
        /*0004*/ 	.word	index@(_Z44printSuccessForCorrectExecutionConfigurationv)
        /*0008*/ 	.word	0x00000018


	//----- nvinfo : EIATTR_FRAME_SIZE
	.align		4
.L_2:
        /*000c*/ 	.byte	0x04, 0x11
        /*000e*/ 	.short	(.L_4 - .L_3)
	.align		4
.L_3:
        /*0010*/ 	.word	index@(_Z44printSuccessForCorrectExecutionConfigurationv)
        /*0014*/ 	.word	0x00000000


	//----- nvinfo : EIATTR_REGCOUNT
	.align		4
.L_4:
        /*0018*/ 	.byte	0x04, 0x2f
        /*001a*/ 	.short	(.L_6 - .L_5)
	.align		4
.L_5:
        /*001c*/ 	.word	index@(_Z45printSuccessForCorrectExecutionConfiguration2v)
        /*0020*/ 	.word	0x00000018


	//----- nvinfo : EIATTR_FRAME_SIZE
	.align		4
.L_6:
        /*0024*/ 	.byte	0x04, 0x11
        /*0026*/ 	.short	(.L_8 - .L_7)
	.align		4
.L_7:
        /*0028*/ 	.word	index@(_Z45printSuccessForCorrectExecutionConfiguration2v)
        /*002c*/ 	.word	0x00000000


	//----- nvinfo : EIATTR_MIN_STACK_SIZE
	.align		4
.L_8:
        /*0030*/ 	.byte	0x04, 0x12
        /*0032*/ 	.short	(.L_10 - .L_9)
	.align		4
.L_9:
        /*0034*/ 	.word	index@(_Z45printSuccessForCorrectExecutionConfiguration2v)
        /*0038*/ 	.word	0x00000000


	//----- nvinfo : EIATTR_MIN_STACK_SIZE
	.align		4
.L_10:
        /*003c*/ 	.byte	0x04, 0x12
        /*003e*/ 	.short	(.L_12 - .L_11)
	.align		4
.L_11:
        /*0040*/ 	.word	index@(_Z44printSuccessForCorrectExecutionConfigurationv)
        /*0044*/ 	.word	0x00000000
.L_12:


//--------------------- .nv.compat                --------------------------
	.section	.nv.compat,"",@"SHT_CUDA_COMPAT_INFO"
	.align	4
        /*0000*/ 	.byte	0x02, 0x09, 0x00, 0x00, 0x02, 0x02, 0x01, 0x00, 0x02, 0x05, 0x05, 0x00, 0x03, 0x07, 0x01, 0x01
        /*0010*/ 	.byte	0x02, 0x03, 0x00, 0x00, 0x02, 0x06, 0x01, 0x00, 0x04, 0x0b, 0x08, 0x00, 0x09, 0x00, 0x00, 0x00
        /*0020*/ 	.byte	0x00, 0x00, 0x00, 0x00


//--------------------- .nv.info._Z45printSuccessForCorrectExecutionConfiguration2v --------------------------
	.section	.nv.info._Z45printSuccessForCorrectExecutionConfiguration2v,"",@"SHT_CUDA_INFO"
	.sectionflags	@""
	.align	4


	//----- nvinfo : EIATTR_CUDA_API_VERSION
	.align		4
        /*0000*/ 	.byte	0x04, 0x37
        /*0002*/ 	.short	(.L_14 - .L_13)
.L_13:
        /*0004*/ 	.word	0x00000082


	//----- nvinfo : EIATTR_SPARSE_MMA_MASK
	.align		4
.L_14:
        /*0008*/ 	.byte	0x03, 0x50
        /*000a*/ 	.short	0x0000


	//----- nvinfo : EIATTR_MAXREG_COUNT
	.align		4
        /*000c*/ 	.byte	0x03, 0x1b
        /*000e*/ 	.short	0x00ff


	//----- nvinfo : EIATTR_EXTERNS
	.align		4
        /*0010*/ 	.byte	0x04, 0x0f
        /*0012*/ 	.short	(.L_16 - .L_15)


	//   ....[0]....
	.align		4
.L_15:
        /*0014*/ 	.word	index@(vprintf)


	//----- nvinfo : EIATTR_MERCURY_ISA_VERSION
	.align		4
.L_16:
        /*0018*/ 	.byte	0x03, 0x5f
        /*001a*/ 	.short	0x0101


	//----- nvinfo : EIATTR_VRC_CTA_INIT_COUNT
	.align		4
        /*001c*/ 	.byte	0x02, 0x4a
	.zero		1
	.zero		1


	//----- nvinfo : EIATTR_SYSCALL_OFFSETS
	.align		4
        /*0020*/ 	.byte	0x04, 0x46
        /*0022*/ 	.short	(.L_18 - .L_17)


	//   ....[0]....
.L_17:
        /*0024*/ 	.word	0x000000d0


	//----- nvinfo : EIATTR_EXIT_INSTR_OFFSETS
	.align		4
.L_18:
        /*0028*/ 	.byte	0x04, 0x1c
        /*002a*/ 	.short	(.L_20 - .L_19)


	//   ....[0]....
.L_19:
        /*002c*/ 	.word	0x00000050


	//   ....[1]....
        /*0030*/ 	.word	0x000000e0


	//----- nvinfo : EIATTR_CRS_STACK_SIZE
	.align		4
.L_20:
        /*0034*/ 	.byte	0x04, 0x1e
        /*0036*/ 	.short	(.L_22 - .L_21)
.L_21:
        /*0038*/ 	.word	0x00000000


	//----- nvinfo : EIATTR_SW_WAR
	.align		4
.L_22:
        /*003c*/ 	.byte	0x04, 0x36
        /*003e*/ 	.short	(.L_24 - .L_23)
.L_23:
        /*0040*/ 	.word	0x00000008
.L_24:


//--------------------- .nv.info._Z44printSuccessForCorrectExecutionConfigurationv --------------------------
	.section	.nv.info._Z44printSuccessForCorrectExecutionConfigurationv,"",@"SHT_CUDA_INFO"
	.sectionflags	@""
	.align	4


	//----- nvinfo : EIATTR_CUDA_API_VERSION
	.align		4
        /*0000*/ 	.byte	0x04, 0x37
        /*0002*/ 	.short	(.L_26 - .L_25)
.L_25:
        /*0004*/ 	.word	0x00000082


	//----- nvinfo : EIATTR_SPARSE_MMA_MASK
	.align		4
.L_26:
        /*0008*/ 	.byte	0x03, 0x50
        /*000a*/ 	.short	0x0000


	//----- nvinfo : EIATTR_MAXREG_COUNT
	.align		4
        /*000c*/ 	.byte	0x03, 0x1b
        /*000e*/ 	.short	0x00ff


	//----- nvinfo : EIATTR_EXTERNS
	.align		4
        /*0010*/ 	.byte	0x04, 0x0f
        /*0012*/ 	.short	(.L_28 - .L_27)


	//   ....[0]....
	.align		4
.L_27:
        /*0014*/ 	.word	index@(vprintf)


	//----- nvinfo : EIATTR_MERCURY_ISA_VERSION
	.align		4
.L_28:
        /*0018*/ 	.byte	0x03, 0x5f
        /*001a*/ 	.short	0x0101


	//----- nvinfo : EIATTR_VRC_CTA_INIT_COUNT
	.align		4
        /*001c*/ 	.byte	0x02, 0x4a
	.zero		1
	.zero		1


	//----- nvinfo : EIATTR_SYSCALL_OFFSETS
	.align		4
        /*0020*/ 	.byte	0x04, 0x46
        /*0022*/ 	.short	(.L_30 - .L_29)


	//   ....[0]....
.L_29:
        /*0024*/ 	.word	0x000000d0


	//----- nvinfo : EIATTR_EXIT_INSTR_OFFSETS
	.align		4
.L_30:
        /*0028*/ 	.byte	0x04, 0x1c
        /*002a*/ 	.short	(.L_32 - .L_31)


	//   ....[0]....
.L_31:
        /*002c*/ 	.word	0x00000050


	//   ....[1]....
        /*0030*/ 	.word	0x000000e0


	//----- nvinfo : EIATTR_CRS_STACK_SIZE
	.align		4
.L_32:
        /*0034*/ 	.byte	0x04, 0x1e
        /*0036*/ 	.short	(.L_34 - .L_33)
.L_33:
        /*0038*/ 	.word	0x00000000


	//----- nvinfo : EIATTR_SW_WAR
	.align		4
.L_34:
        /*003c*/ 	.byte	0x04, 0x36
        /*003e*/ 	.short	(.L_36 - .L_35)
.L_35:
        /*0040*/ 	.word	0x00000008
.L_36:


//--------------------- .nv.callgraph             --------------------------
	.section	.nv.callgraph,"",@"SHT_CUDA_CALLGRAPH"
	.align	4
	.sectionentsize	8
	.align		4
        /*0000*/ 	.word	0x00000000
	.align		4
        /*0004*/ 	.word	0xffffffff
	.align		4
        /*0008*/ 	.word	index@(_Z45printSuccessForCorrectExecutionConfiguration2v)
	.align		4
        /*000c*/ 	.word	index@(vprintf)
	.align		4
        /*0010*/ 	.word	index@(_Z44printSuccessForCorrectExecutionConfigurationv)
	.align		4
        /*0014*/ 	.word	index@(vprintf)
	.align		4
        /*0018*/ 	.word	0x00000000
	.align		4
        /*001c*/ 	.word	0xfffffffe
	.align		4
        /*0020*/ 	.word	0x00000000
	.align		4
        /*0024*/ 	.word	0xfffffffd
	.align		4
        /*0028*/ 	.word	0x00000000
	.align		4
        /*002c*/ 	.word	0xfffffffc


//--------------------- .nv.constant4             --------------------------
	.section	.nv.constant4,"a",@progbits
	.align	8
	.align		8
.nv.constant4:
        /*0000*/ 	.dword	vprintf
	.align		8
        /*0008*/ 	.dword	$str


//--------------------- .text._Z45printSuccessForCorrectExecutionConfiguration2v --------------------------
	.section	.text._Z45printSuccessForCorrectExecutionConfiguration2v,"ax",@progbits
	.align	128
        .global         _Z45printSuccessForCorrectExecutionConfiguration2v
        .type           _Z45printSuccessForCorrectExecutionConfiguration2v,@function
        .size           _Z45printSuccessForCorrectExecutionConfiguration2v,(.L_x_4 - _Z45printSuccessForCorrectExecutionConfiguration2v)
        .other          _Z45printSuccessForCorrectExecutionConfiguration2v,@"STO_CUDA_ENTRY STV_DEFAULT"
_Z45printSuccessForCorrectExecutionConfiguration2v:
.text._Z45printSuccessForCorrectExecutionConfiguration2v:
[----:B------:R-:W0:Y:S01]  /*0000*/  LDC R1, c[0x0][0x37c] ;  /* 0x0000df00ff017b82 */ /* 0x000e220000000800 */
[----:B------:R-:W1:Y:S01]  /*0010*/  S2R R2, SR_CTAID.X ;  /* 0x0000000000027919 */ /* 0x000e620000002500 */
[----:B------:R-:W2:Y:S01]  /*0020*/  S2R R0, SR_TID.X ;  /* 0x0000000000007919 */ /* 0x000ea20000002100 */
[----:B-1----:R-:W-:-:S04]  /*0030*/  ISETP.NE.AND P0, PT, R2, 0x1, PT ;  /* 0x000000010200780c */ /* 0x002fc80003f05270 */
[----:B--2---:R-:W-:-:S13]  /*0040*/  ISETP.NE.OR P0, PT, R0, 0x1, P0 ;  /* 0x000000010000780c */ /* 0x004fda0000705670 */
[----:B0-----:R-:W-:Y:S05]  /*0050*/  @P0 EXIT ;  /* 0x000000000000094d */ /* 0x001fea0003800000 */
[----:B------:R-:W-:Y:S01]  /*0060*/  MOV R0, 0x0 ;  /* 0x0000000000007802 */ /* 0x000fe20000000f00 */
[----:B------:R-:W0:Y:S01]  /*0070*/  LDCU.64 UR4, c[0x4][0x8] ;  /* 0x01000100ff0477ac */ /* 0x000e220008000a00 */
[----:B------:R-:W-:Y:S02]  /*0080*/  CS2R R6, SRZ ;  /* 0x0000000000067805 */ /* 0x000fe4000001ff00 */
[----:B------:R1:W2:Y:S01]  /*0090*/  LDC.64 R2, c[0x4][R0] ;  /* 0x0100000000027b82 */ /* 0x0002a20000000a00 */
[----:B0-----:R-:W-:Y:S02]  /*00a0*/  IMAD.U32 R4, RZ, RZ, UR4 ;  /* 0x00000004ff047e24 */ /* 0x001fe4000f8e00ff */
[----:B-1----:R-:W-:-:S07]  /*00b0*/  IMAD.U32 R5, RZ, RZ, UR5 ;  /* 0x00000005ff057e24 */ /* 0x002fce000f8e00ff */
[----:B------:R-:W-:-:S07]  /*00c0*/  LEPC R20, `(.L_x_0) ;  /* 0x000000001014794e */ /* 0x000fce0000000000 */
[----:B--2---:R-:W-:Y:S05]  /*00d0*/  CALL.ABS.NOINC R2 ;  /* 0x0000000002007343 */ /* 0x004fea0003c00000 */
.L_x_0:
[----:B------:R-:W-:Y:S05]  /*00e0*/  EXIT ;  /* 0x000000000000794d */ /* 0x000fea0003800000 */
.L_x_1:
[----:B------:R-:W-:-:S00]  /*00f0*/  BRA `(.L_x_1) ;  /* 0xfffffffc00fc7947 */ /* 0x000fc0000383ffff */
[----:B------:R-:W-:-:S00]  /*0100*/  NOP ;  /* 0x0000000000007918 */ /* 0x000fc00000000000 */
[----:B------:R-:W-:-:S00]  /*0110*/  NOP ;  /* 0x0000000000007918 */ /* 0x000fc00000000000 */
[----:B------:R-:W-:-:S00]  /*0120*/  NOP ;  /* 0x0000000000007918 */ /* 0x000fc00000000000 */
[----:B------:R-:W-:-:S00]  /*0130*/  NOP ;  /* 0x0000000000007918 */ /* 0x000fc00000000000 */
[----:B------:R-:W-:-:S00]  /*0140*/  NOP ;  /* 0x0000000000007918 */ /* 0x000fc00000000000 */
[----:B------:R-:W-:-:S00]  /*0150*/  NOP ;  /* 0x0000000000007918 */ /* 0x000fc00000000000 */
[----:B------:R-:W-:-:S00]  /*0160*/  NOP ;  /* 0x0000000000007918 */ /* 0x000fc00000000000 */
[----:B------:R-:W-:-:S00]  /*0170*/  NOP ;  /* 0x0000000000007918 */ /* 0x000fc00000000000 */
.L_x_4:


//--------------------- .text._Z44printSuccessForCorrectExecutionConfigurationv --------------------------
	.section	.text._Z44printSuccessForCorrectExecutionConfigurationv,"ax",@progbits
	.align	128
        .global         _Z44printSuccessForCorrectExecutionConfigurationv
        .type           _Z44printSuccessForCorrectExecutionConfigurationv,@function
        .size           _Z44printSuccessForCorrectExecutionConfigurationv,(.L_x_5 - _Z44printSuccessForCorrectExecutionConfigurationv)
        .other          _Z44printSuccessForCorrectExecutionConfigurationv,@"STO_CUDA_ENTRY STV_DEFAULT"
_Z44printSuccessForCorrectExecutionConfigurationv:
.text._Z44printSuccessForCorrectExecutionConfigurationv:
        /* <DEDUP_REMOVED lines=14> */
.L_x_2:
[----:B------:R-:W-:Y:S05]  /*00e0*/  EXIT ;  /* 0x000000000000794d */ /* 0x000fea0003800000 */
.L_x_3:
        /* <DEDUP_REMOVED lines=9> */
.L_x_5:


//--------------------- .nv.global.init           --------------------------
	.section	.nv.global.init,"aw",@progbits
.nv.global.init:
	.type		$str,@object
	.size		$str,(.L_0 - $str)
$str:
        /*0000*/ 	.byte	0x53, 0x75, 0x63, 0x63, 0x65, 0x73, 0x73, 0x21, 0x0a, 0x00
.L_0:


//--------------------- .nv.shared.reserved.0     --------------------------
	.section	.nv.shared.reserved.0,"aw",@nobits
	.weak		__nv_reservedSMEM_offset_0_alias
	.size		__nv_reservedSMEM_offset_0_alias, 0, 64
	.other		__nv_reservedSMEM_offset_0_alias,@"STO_CUDA_RESERVED_SHARED STV_DEFAULT"
__nv_reservedSMEM_offset_0_alias:
	.zero		0
	.zero		64


//--------------------- .nv.constant0._Z45printSuccessForCorrectExecutionConfiguration2v --------------------------
	.section	.nv.constant0._Z45printSuccessForCorrectExecutionConfiguration2v,"a",@progbits
	.sectionflags	@""
	.align	4
.nv.constant0._Z45printSuccessForCorrectExecutionConfiguration2v:
	.zero		896


//--------------------- .nv.constant0._Z44printSuccessForCorrectExecutionConfigurationv --------------------------
	.section	.nv.constant0._Z44printSuccessForCorrectExecutionConfigurationv,"a",@progbits
	.sectionflags	@""
	.align	4
.nv.constant0._Z44printSuccessForCorrectExecutionConfigurationv:
	.zero		896


//--------------------- SYMBOLS --------------------------

	.type		.nv.reservedSmem.offset0,@object
	.size		.nv.reservedSmem.offset0,0x4
	.type		vprintf,@function
